	.headerflags	@"EF_CUDA_TEXMODE_UNIFIED EF_CUDA_64BIT_ADDRESS EF_CUDA_ACCELERATORS EF_CUDA_SM90 EF_CUDA_VIRTUAL_SM(EF_CUDA_SM90)"
	.elftype	@"ET_EXEC"


//--------------------- .nv.info                  --------------------------
	.section	.nv.info,"",@"SHT_CUDA_INFO"
	.align	4


	//----- nvinfo : EIATTR_REGCOUNT
	.align		4
        /*0000*/ 	.byte	0x04, 0x2f
        /*0002*/ 	.short	(.L_2 - .L_1)
	.align		4
.L_1:
        /*0004*/ 	.word	index@(triton_poi_fused_add_gelu_3)
        /*0008*/ 	.word	0x0000000e


	//----- nvinfo : EIATTR_MIN_STACK_SIZE
	.align		4
.L_2:
        /*000c*/ 	.byte	0x04, 0x12
        /*000e*/ 	.short	(.L_4 - .L_3)
	.align		4
.L_3:
        /*0010*/ 	.word	index@(triton_poi_fused_add_gelu_3)
        /*0014*/ 	.word	0x00000000


	//----- nvinfo : EIATTR_FRAME_SIZE
	.align		4
.L_4:
        /*0018*/ 	.byte	0x04, 0x11
        /*001a*/ 	.short	(.L_6 - .L_5)
	.align		4
.L_5:
        /*001c*/ 	.word	index@(triton_poi_fused_add_gelu_3)
        /*0020*/ 	.word	0x00000000


	//----- nvinfo : EIATTR_MIN_STACK_SIZE
	.align		4
.L_6:
        /*0024*/ 	.byte	0x04, 0x12
        /*0026*/ 	.short	(.L_8 - .L_7)
	.align		4
.L_7:
        /*0028*/ 	.word	index@(triton_poi_fused_add_gelu_3)
        /*002c*/ 	.word	0x00000000
.L_8:


//--------------------- .nv.info.triton_poi_fused_add_gelu_3 --------------------------
	.section	.nv.info.triton_poi_fused_add_gelu_3,"",@"SHT_CUDA_INFO"
	.sectionflags	@""
	.align	4


	//----- nvinfo : EIATTR_CUDA_API_VERSION
	.align		4
        /*0000*/ 	.byte	0x04, 0x37
        /*0002*/ 	.short	(.L_10 - .L_9)
.L_9:
        /*0004*/ 	.word	0x0000007c


	//----- nvinfo : EIATTR_KPARAM_INFO
	.align		4
.L_10:
        /*0008*/ 	.byte	0x04, 0x17
        /*000a*/ 	.short	(.L_12 - .L_11)
.L_11:
        /*000c*/ 	.word	0x00000000
        /*0010*/ 	.short	0x0003
        /*0012*/ 	.short	0x0018
        /*0014*/ 	.byte	0x00, 0xf0, 0x11, 0x00


	//----- nvinfo : EIATTR_KPARAM_INFO
	.align		4
.L_12:
        /*0018*/ 	.byte	0x04, 0x17
        /*001a*/ 	.short	(.L_14 - .L_13)
.L_13:
        /*001c*/ 	.word	0x00000000
        /*0020*/ 	.short	0x0002
        /*0022*/ 	.short	0x0010
        /*0024*/ 	.byte	0x00, 0xf4, 0x21, 0x00


	//----- nvinfo : EIATTR_KPARAM_INFO
	.align		4
.L_14:
        /*0028*/ 	.byte	0x04, 0x17
        /*002a*/ 	.short	(.L_16 - .L_15)
.L_15:
        /*002c*/ 	.word	0x00000000
        /*0030*/ 	.short	0x0001
        /*0032*/ 	.short	0x0008
        /*0034*/ 	.byte	0x00, 0xf4, 0x21, 0x00


	//----- nvinfo : EIATTR_KPARAM_INFO
	.align		4
.L_16:
        /*0038*/ 	.byte	0x04, 0x17
        /*003a*/ 	.short	(.L_18 - .L_17)
.L_17:
        /*003c*/ 	.word	0x00000000
        /*0040*/ 	.short	0x0000
        /*0042*/ 	.short	0x0000
        /*0044*/ 	.byte	0x00, 0xf4, 0x21, 0x00


	//----- nvinfo : EIATTR_SPARSE_MMA_MASK
	.align		4
.L_18:
        /*0048*/ 	.byte	0x03, 0x50
        /*004a*/ 	.short	0x0000


	//----- nvinfo : EIATTR_MAXREG_COUNT
	.align		4
        /*004c*/ 	.byte	0x03, 0x1b
        /*004e*/ 	.short	0x00ff


	//----- nvinfo : EIATTR_EXIT_INSTR_OFFSETS
	.align		4
        /*0050*/ 	.byte	0x04, 0x1c
        /*0052*/ 	.short	(.L_20 - .L_19)


	//   ....[0]....
.L_19:
        /*0054*/ 	.word	0x00000380


	//   ....[1]....
        /*0058*/ 	.word	0x000003a0


	//----- nvinfo : EIATTR_REQNTID
	.align		4
.L_20:
        /*005c*/ 	.byte	0x04, 0x10
        /*005e*/ 	.short	(.L_22 - .L_21)
.L_21:
        /*0060*/ 	.word	0x00000080
        /*0064*/ 	.word	0x00000001
        /*0068*/ 	.word	0x00000001


	//----- nvinfo : EIATTR_CBANK_PARAM_SIZE
	.align		4
.L_22:
        /*006c*/ 	.byte	0x03, 0x19
        /*006e*/ 	.short	0x001c


	//----- nvinfo : EIATTR_PARAM_CBANK
	.align		4
        /*0070*/ 	.byte	0x04, 0x0a
        /*0072*/ 	.short	(.L_24 - .L_23)
	.align		4
.L_23:
        /*0074*/ 	.word	index@(.nv.constant0.triton_poi_fused_add_gelu_3)
        /*0078*/ 	.short	0x0210
        /*007a*/ 	.short	0x001c


	//----- nvinfo : EIATTR_SW_WAR
	.align		4
.L_24:
        /*007c*/ 	.byte	0x04, 0x36
        /*007e*/ 	.short	(.L_26 - .L_25)
.L_25:
        /*0080*/ 	.word	0x00000008
.L_26:


//--------------------- .nv.callgraph             --------------------------
	.section	.nv.callgraph,"",@"SHT_CUDA_CALLGRAPH"
	.align	4
	.sectionentsize	8
	.align		4
        /*0000*/ 	.word	0x00000000
	.align		4
        /*0004*/ 	.word	0xffffffff
	.align		4
        /*0008*/ 	.word	0x00000000
	.align		4
        /*000c*/ 	.word	0xfffffffe
	.align		4
        /*0010*/ 	.word	0x00000000
	.align		4
        /*0014*/ 	.word	0xfffffffd
	.align		4
        /*0018*/ 	.word	0x00000000
	.align		4
        /*001c*/ 	.word	0xfffffffc


//--------------------- .nv.constant4             --------------------------
	.section	.nv.constant4,"a",@progbits
	.align	8
	.align		8
.nv.constant4:
        /*0000*/ 	.dword	_$_str


//--------------------- .text.triton_poi_fused_add_gelu_3 --------------------------
	.section	.text.triton_poi_fused_add_gelu_3,"ax",@progbits
	.align	128
        .global         triton_poi_fused_add_gelu_3
        .type           triton_poi_fused_add_gelu_3,@function
        .size           triton_poi_fused_add_gelu_3,(.L_x_1 - triton_poi_fused_add_gelu_3)
        .other          triton_poi_fused_add_gelu_3,@"STO_CUDA_ENTRY STV_DEFAULT"
triton_poi_fused_add_gelu_3:
.text.triton_poi_fused_add_gelu_3:
[----:B------:R-:W0:Y:S02]  /*0000*/  LDC R1, c[0x0][0x28] ;  /* 0x00000a00ff017b82 */ /* 0x000e240000000800 */
[----:B------:R-:W1:Y:S01]  /*0010*/  S2R R0, SR_TID.X ;  /* 0x0000000000007919 */ /* 0x000e620000002100 */
[----:B------:R-:W2:Y:S01]  /*0020*/  LDC.64 R4, c[0x0][0x218] ;  /* 0x00008600ff047b82 */ /* 0x000ea20000000a00 */
[----:B------:R-:W-:Y:S01]  /*0030*/  ULDC.64 UR4, c[0x0][0x208] ;  /* 0x0000820000047ab9 */ /* 0x000fe20000000a00 */
[----:B------:R-:W3:Y:S06]  /*0040*/  S2R R7, SR_CTAID.X ;  /* 0x0000000000077919 */ /* 0x000eec0000002500 */
[----:B------:R-:W4:Y:S01]  /*0050*/  LDC.64 R2, c[0x0][0x210] ;  /* 0x00008400ff027b82 */ /* 0x000f220000000a00 */
[----:B------:R-:W-:Y:S01]  /*0060*/  MOV R8, 0x3bac840b ;  /* 0x3bac840b00087802 */ /* 0x000fe20000000f00 */
[----:B------:R-:W-:Y:S01]  /*0070*/  ULDC.64 UR6, c[0x0][0x220] ;  /* 0x0000880000067ab9 */ /* 0x000fe20000000a00 */
[----:B-1----:R-:W-:-:S02]  /*0080*/  LOP3.LUT R0, R0, 0x7f, RZ, 0xc0, !PT ;  /* 0x0000007f00007812 */ /* 0x002fc400078ec0ff */
[----:B---3--:R-:W-:Y:S02]  /*0090*/  SHF.R.S32.HI R6, RZ, 0x18, R7 ;  /* 0x00000018ff067819 */ /* 0x008fe40000011407 */
[----:B------:R-:W-:Y:S02]  /*00a0*/  LEA R0, R7, R0, 0x7 ;  /* 0x0000000007007211 */ /* 0x000fe400078e38ff */
[----:B------:R-:W-:Y:S02]  /*00b0*/  SGXT R7, R6, 0x1 ;  /* 0x000000010607781a */ /* 0x000fe40000000200 */
[C---:B------:R-:W-:Y:S01]  /*00c0*/  ISETP.GE.AND P0, PT, R0.reuse, 0x400, PT ;  /* 0x000004000000780c */ /* 0x040fe20003f06270 */
[----:B----4-:R-:W-:Y:S01]  /*00d0*/  IMAD.WIDE R2, R0, 0x4, R2 ;  /* 0x0000000400027825 */ /* 0x010fe200078e0202 */
[----:B------:R-:W-:-:S04]  /*00e0*/  LEA.HI R7, R7, R0, RZ, 0x4 ;  /* 0x0000000007077211 */ /* 0x000fc800078f20ff */
[----:B------:R-:W-:-:S05]  /*00f0*/  LOP3.LUT R7, R7, 0xfffffff0, RZ, 0xc0, !PT ;  /* 0xfffffff007077812 */ /* 0x000fca00078ec0ff */
[----:B------:R-:W-:-:S04]  /*0100*/  IMAD.IADD R7, R0, 0x1, -R7 ;  /* 0x0000000100077824 */ /* 0x000fc800078e0a07 */
[----:B--2---:R-:W-:Y:S01]  /*0110*/  IMAD.WIDE R4, R7, 0x4, R4 ;  /* 0x0000000407047825 */ /* 0x004fe200078e0204 */
[----:B------:R-:W-:-:S06]  /*0120*/  CS2R R6, SRZ ;  /* 0x0000000000067805 */ /* 0x000fcc000001ff00 */
[----:B------:R1:W2:Y:S04]  /*0130*/  @!P0 LDG.E R6, desc[UR4][R2.64] ;  /* 0x0000000402068981 */ /* 0x0002a8000c1e1900 */
[----:B------:R3:W2:Y:S01]  /*0140*/  @!P0 LDG.E.EL R7, desc[UR4][R4.64] ;  /* 0x0000000404078981 */ /* 0x0006a2000c2e1900 */
[----:B-1----:R-:W-:Y:S01]  /*0150*/  HFMA2.MMA R3, -RZ, RZ, 1.52734375, -41152 ;  /* 0x3e1cf906ff037435 */ /* 0x002fe200000001ff */
[----:B------:R-:W-:Y:S01]  /*0160*/  IMAD.MOV.U32 R2, RZ, RZ, -0x42f37e9e ;  /* 0xbd0c8162ff027424 */ /* 0x000fe200078e00ff */
[----:B---3--:R-:W-:Y:S01]  /*0170*/  MOV R4, 0x3f6a937e ;  /* 0x3f6a937e00047802 */ /* 0x008fe20000000f00 */
[----:B--2---:R-:W-:Y:S01]  /*0180*/  FADD R10, R7, R6 ;  /* 0x00000006070a7221 */ /* 0x004fe20000000000 */
[----:B------:R-:W-:Y:S01]  /*0190*/  HFMA2.MMA R6, -RZ, RZ, 0.470947265625, -12.46875 ;  /* 0x3789ca3cff067435 */ /* 0x000fe200000001ff */
[----:B------:R-:W-:-:S02]  /*01a0*/  IMAD.MOV.U32 R7, RZ, RZ, -0x460a9f47 ;  /* 0xb9f560b9ff077424 */ /* 0x000fc400078e00ff */
[----:B------:R-:W-:-:S04]  /*01b0*/  FMUL R11, R10, 0.70710676908493041992 ;  /* 0x3f3504f30a0b7820 */ /* 0x000fc80000400000 */
[----:B------:R-:W-:-:S05]  /*01c0*/  FADD.FTZ R9, |R11|, -RZ ;  /* 0x800000ff0b097221 */ /* 0x000fca0000010200 */
[----:B------:R-:W-:-:S13]  /*01d0*/  FSETP.GE.AND P1, PT, R9, 1.0029599666595458984, PT ;  /* 0x3f8060fe0900780b */ /* 0x000fda0003f26000 */
[----:B------:R-:W-:Y:S01]  /*01e0*/  @!P1 MOV R7, 0xba574d20 ;  /* 0xba574d2000079802 */ /* 0x000fe20000000f00 */
[----:B------:R-:W-:Y:S02]  /*01f0*/  @!P1 IMAD.MOV.U32 R6, RZ, RZ, 0x38b1e96a ;  /* 0x38b1e96aff069424 */ /* 0x000fe400078e00ff */
[-C--:B------:R-:W-:Y:S01]  /*0200*/  @!P1 FMUL R9, R11, R11.reuse ;  /* 0x0000000b0b099220 */ /* 0x080fe20000400000 */
[----:B------:R-:W-:Y:S01]  /*0210*/  @!P1 MOV R8, 0x3baad5ea ;  /* 0x3baad5ea00089802 */ /* 0x000fe20000000f00 */
[----:B------:R-:W-:Y:S01]  /*0220*/  @!P1 IMAD.MOV.U32 R2, RZ, RZ, -0x4323e419 ;  /* 0xbcdc1be7ff029424 */ /* 0x000fe200078e00ff */
[----:B------:R-:W-:Y:S01]  /*0230*/  @!P1 MOV R3, 0x3de718af ;  /* 0x3de718af00039802 */ /* 0x000fe20000000f00 */
[C---:B------:R-:W-:Y:S01]  /*0240*/  FFMA.FTZ R7, R9.reuse, R6, R7 ;  /* 0x0000000609077223 */ /* 0x040fe20000010007 */
[----:B------:R-:W-:Y:S02]  /*0250*/  @!P1 MOV R4, 0xbec093ac ;  /* 0xbec093ac00049802 */ /* 0x000fe40000000f00 */
[----:B------:R-:W-:Y:S01]  /*0260*/  FSEL R5, -R9, R11, P1 ;  /* 0x0000000b09057208 */ /* 0x000fe20000800100 */
[----:B------:R-:W-:-:S04]  /*0270*/  FFMA.FTZ R7, R7, R9, R8 ;  /* 0x0000000907077223 */ /* 0x000fc80000010008 */
[-C--:B------:R-:W-:Y:S01]  /*0280*/  FFMA.FTZ R6, R7, R9.reuse, R2 ;  /* 0x0000000907067223 */ /* 0x080fe20000010002 */
[----:B------:R-:W-:Y:S01]  /*0290*/  IMAD.MOV.U32 R2, RZ, RZ, 0x3f20d842 ;  /* 0x3f20d842ff027424 */ /* 0x000fe200078e00ff */
[----:B------:R-:W-:Y:S02]  /*02a0*/  @!P1 MOV R2, 0x3e0375d3 ;  /* 0x3e0375d300029802 */ /* 0x000fe40000000f00 */
[----:B------:R-:W-:-:S04]  /*02b0*/  FFMA.FTZ R3, R6, R9, R3 ;  /* 0x0000000906037223 */ /* 0x000fc80000010003 */
[----:B------:R-:W-:Y:S01]  /*02c0*/  FFMA.FTZ R3, R3, R9, R4 ;  /* 0x0000000903037223 */ /* 0x000fe20000010004 */
[----:B------:R-:W-:-:S03]  /*02d0*/  FMUL R4, R10, 0.5 ;  /* 0x3f0000000a047820 */ /* 0x000fc60000400000 */
[----:B------:R-:W-:Y:S01]  /*02e0*/  FFMA.FTZ R2, R3, R9, R2 ;  /* 0x0000000903027223 */ /* 0x000fe20000010002 */
[----:B------:R-:W-:-:S03]  /*02f0*/  SHF.R.S32.HI R3, RZ, 0x1f, R0 ;  /* 0x0000001fff037819 */ /* 0x000fc60000011400 */
[----:B------:R-:W-:-:S04]  /*0300*/  FFMA.FTZ R5, R2, R5, R5 ;  /* 0x0000000502057223 */ /* 0x000fc80000010005 */
[----:B------:R-:W1:Y:S02]  /*0310*/  @P1 MUFU.EX2 R2, R5 ;  /* 0x0000000500021308 */ /* 0x000e640000000800 */
[----:B-1----:R-:W-:-:S05]  /*0320*/  @P1 FADD R2, -R2, 1 ;  /* 0x3f80000002021421 */ /* 0x002fca0000000100 */
[----:B------:R-:W-:Y:S02]  /*0330*/  @P1 LOP3.LUT R5, R2, 0x80000000, R11, 0xf8, !PT ;  /* 0x8000000002051812 */ /* 0x000fe400078ef80b */
[----:B------:R-:W-:-:S03]  /*0340*/  LEA R2, P1, R0, UR6, 0x2 ;  /* 0x0000000600027c11 */ /* 0x000fc6000f8210ff */
[----:B------:R-:W-:Y:S01]  /*0350*/  FADD R7, R5, 1 ;  /* 0x3f80000005077421 */ /* 0x000fe20000000000 */
[----:B------:R-:W-:-:S03]  /*0360*/  LEA.HI.X R3, R0, UR7, R3, 0x2, P1 ;  /* 0x0000000700037c11 */ /* 0x000fc600088f1403 */
[----:B------:R-:W-:Y:S01]  /*0370*/  FMUL R7, R4, R7 ;  /* 0x0000000704077220 */ /* 0x000fe20000400000 */
[----:B------:R-:W-:Y:S06]  /*0380*/  @P0 EXIT ;  /* 0x000000000000094d */ /* 0x000fec0003800000 */
[----:B------:R-:W-:Y:S01]  /*0390*/  STG.E desc[UR4][R2.64], R7 ;  /* 0x0000000702007986 */ /* 0x000fe2000c101904 */
[----:B------:R-:W-:Y:S05]  /*03a0*/  EXIT ;  /* 0x000000000000794d */ /* 0x000fea0003800000 */
.L_x_0:
[----:B------:R-:W-:-:S00]  /*03b0*/  BRA `(.L_x_0) ;  /* 0xfffffffc00fc7947 */ /* 0x000fc0000383ffff */
[----:B------:R-:W-:-:S00]  /*03c0*/  NOP ;  /* 0x0000000000007918 */ /* 0x000fc00000000000 */
        /* <DEDUP_REMOVED lines=11> */
.L_x_1:


//--------------------- .nv.global.init           --------------------------
	.section	.nv.global.init,"aw",@progbits
.nv.global.init:
	.type		_$_str,@object
	.size		_$_str,(.L_0 - _$_str)
_$_str:
        /*0000*/ 	.byte	0x5f, 0x5f, 0x43, 0x55, 0x44, 0x41, 0x5f, 0x46, 0x54, 0x5a, 0x00
.L_0:


//--------------------- .nv.constant0.triton_poi_fused_add_gelu_3 --------------------------
	.section	.nv.constant0.triton_poi_fused_add_gelu_3,"a",@progbits
	.sectionflags	@""
	.align	4
.nv.constant0.triton_poi_fused_add_gelu_3:
	.zero		556
